//
// Generated by NVIDIA NVVM Compiler
//
// Compiler Build ID: CL-36424714
// Cuda compilation tools, release 13.0, V13.0.88
// Based on NVVM 20.0.0
//

.version 9.0
.target sm_100
.address_size 64

	// .globl	_Z28gpu_increment_without_atomicPi

.visible .entry _Z28gpu_increment_without_atomicPi(
	.param .u64 .ptr .align 1 _Z28gpu_increment_without_atomicPi_param_0
)
{
	.reg .b32 	%r<11>;
	.reg .b64 	%rd<5>;

	ld.param.u64 	%rd1, [_Z28gpu_increment_without_atomicPi_param_0];
	cvta.to.global.u64 	%rd2, %rd1;
	mov.u32 	%r1, %ctaid.x;
	mov.u32 	%r2, %ntid.x;
	mov.u32 	%r3, %tid.x;
	mad.lo.s32 	%r4, %r1, %r2, %r3;
	mul.hi.u32 	%r5, %r4, -858993459;
	shr.u32 	%r6, %r5, 3;
	mul.lo.s32 	%r7, %r6, 10;
	sub.s32 	%r8, %r4, %r7;
	mul.wide.u32 	%rd3, %r8, 4;
	add.s64 	%rd4, %rd2, %rd3;
	ld.global.u32 	%r9, [%rd4];
	add.s32 	%r10, %r9, 1;
	st.global.u32 	[%rd4], %r10;
	ret;

}
	// .globl	_Z20gpu_increment_atomicPi
.visible .entry _Z20gpu_increment_atomicPi(
	.param .u64 .ptr .align 1 _Z20gpu_increment_atomicPi_param_0
)
{
	.reg .b32 	%r<10>;
	.reg .b64 	%rd<5>;

	ld.param.u64 	%rd1, [_Z20gpu_increment_atomicPi_param_0];
	cvta.to.global.u64 	%rd2, %rd1;
	mov.u32 	%r1, %ctaid.x;
	mov.u32 	%r2, %ntid.x;
	mov.u32 	%r3, %tid.x;
	mad.lo.s32 	%r4, %r1, %r2, %r3;
	mul.hi.u32 	%r5, %r4, -858993459;
	shr.u32 	%r6, %r5, 3;
	mul.lo.s32 	%r7, %r6, 10;
	sub.s32 	%r8, %r4, %r7;
	mul.wide.u32 	%rd3, %r8, 4;
	add.s64 	%rd4, %rd2, %rd3;
	atom.global.add.u32 	%r9, [%rd4], 1;
	ret;

}


// ===== COMPILED SASS (sm_100) =====

	.target	sm_100

	.elftype	@"ET_EXEC"


//--------------------- .note.nv.tkinfo           --------------------------
	.section	.note.nv.tkinfo,"",@"SHT_NOTE"
	.sectionflags	@"SHF_NOTE_NV_TKINFO"
	.tkinfo
        /*0018*/ 	.word	0x00000002
        /*0030*/ 	.string	""
        /*0030*/ 	.string	"ptxas"
        /*0030*/ 	.string	"Cuda compilation tools, release 13.0, V13.0.88"
        /*0030*/ 	.string	"Build cuda_13.0.r13.0/compiler.36424714_0"
        /*0030*/ 	.string	"-arch sm_100 -m 64 "



//--------------------- .note.nv.cuinfo           --------------------------
	.section	.note.nv.cuinfo,"",@"SHT_NOTE"
	.sectionflags	@"SHF_NOTE_NV_CUINFO"
        /*0018*/ 	.short	0x0002
        /*001a*/ 	.short	0x0064
        /*001c*/ 	.short	0x0082
	.zero		2


//--------------------- .nv.info                  --------------------------
	.section	.nv.info,"",@"SHT_CUDA_INFO"
	.align	4


	//----- nvinfo : EIATTR_REGCOUNT
	.align		4
        /*0000*/ 	.byte	0x04, 0x2f
        /*0002*/ 	.short	(.L_1 - .L_0)
	.align		4
.L_0:
        /*0004*/ 	.word	index@(_Z28gpu_increment_without_atomicPi)
        /*0008*/ 	.word	0x00000008


	//----- nvinfo : EIATTR_FRAME_SIZE
	.align		4
.L_1:
        /*000c*/ 	.byte	0x04, 0x11
        /*000e*/ 	.short	(.L_3 - .L_2)
	.align		4
.L_2:
        /*0010*/ 	.word	index@(_Z28gpu_increment_without_atomicPi)
        /*0014*/ 	.word	0x00000000


	//----- nvinfo : EIATTR_REGCOUNT
	.align		4
.L_3:
        /*0018*/ 	.byte	0x04, 0x2f
        /*001a*/ 	.short	(.L_5 - .L_4)
	.align		4
.L_4:
        /*001c*/ 	.word	index@(_Z20gpu_increment_atomicPi)
        /*0020*/ 	.word	0x0000000a


	//----- nvinfo : EIATTR_FRAME_SIZE
	.align		4
.L_5:
        /*0024*/ 	.byte	0x04, 0x11
        /*0026*/ 	.short	(.L_7 - .L_6)
	.align		4
.L_6:
        /*0028*/ 	.word	index@(_Z20gpu_increment_atomicPi)
        /*002c*/ 	.word	0x00000000


	//----- nvinfo : EIATTR_MIN_STACK_SIZE
	.align		4
.L_7:
        /*0030*/ 	.byte	0x04, 0x12
        /*0032*/ 	.short	(.L_9 - .L_8)
	.align		4
.L_8:
        /*0034*/ 	.word	index@(_Z20gpu_increment_atomicPi)
        /*0038*/ 	.word	0x00000000


	//----- nvinfo : EIATTR_MIN_STACK_SIZE
	.align		4
.L_9:
        /*003c*/ 	.byte	0x04, 0x12
        /*003e*/ 	.short	(.L_11 - .L_10)
	.align		4
.L_10:
        /*0040*/ 	.word	index@(_Z28gpu_increment_without_atomicPi)
        /*0044*/ 	.word	0x00000000
.L_11:


//--------------------- .nv.compat                --------------------------
	.section	.nv.compat,"",@"SHT_CUDA_COMPAT_INFO"
	.align	4
        /*0000*/ 	.byte	0x02, 0x09, 0x00, 0x00, 0x02, 0x02, 0x01, 0x00, 0x02, 0x05, 0x05, 0x00, 0x03, 0x07, 0x01, 0x01
        /*0010*/ 	.byte	0x02, 0x03, 0x00, 0x00, 0x02, 0x06, 0x01, 0x00, 0x04, 0x0b, 0x08, 0x00, 0x09, 0x00, 0x00, 0x00
        /*0020*/ 	.byte	0x00, 0x00, 0x00, 0x00


//--------------------- .nv.info._Z20gpu_increment_atomicPi --------------------------
	.section	.nv.info._Z20gpu_increment_atomicPi,"",@"SHT_CUDA_INFO"
	.sectionflags	@""
	.align	4


	//----- nvinfo : EIATTR_CUDA_API_VERSION
	.align		4
        /*0000*/ 	.byte	0x04, 0x37
        /*0002*/ 	.short	(.L_13 - .L_12)
.L_12:
        /*0004*/ 	.word	0x00000082


	//----- nvinfo : EIATTR_KPARAM_INFO
	.align		4
.L_13:
        /*0008*/ 	.byte	0x04, 0x17
        /*000a*/ 	.short	(.L_15 - .L_14)
.L_14:
        /*000c*/ 	.word	0x00000000
        /*0010*/ 	.short	0x0000
        /*0012*/ 	.short	0x0000
        /*0014*/ 	.byte	0x00, 0xf5, 0x21, 0x00


	//----- nvinfo : EIATTR_SPARSE_MMA_MASK
	.align		4
.L_15:
        /*0018*/ 	.byte	0x03, 0x50
        /*001a*/ 	.short	0x0000


	//----- nvinfo : EIATTR_MAXREG_COUNT
	.align		4
        /*001c*/ 	.byte	0x03, 0x1b
        /*001e*/ 	.short	0x00ff


	//----- nvinfo : EIATTR_MERCURY_ISA_VERSION
	.align		4
        /*0020*/ 	.byte	0x03, 0x5f
        /*0022*/ 	.short	0x0101


	//----- nvinfo : EIATTR_VRC_CTA_INIT_COUNT
	.align		4
        /*0024*/ 	.byte	0x02, 0x4a
	.zero		1
	.zero		1


	//----- nvinfo : EIATTR_EXIT_INSTR_OFFSETS
	.align		4
        /*0028*/ 	.byte	0x04, 0x1c
        /*002a*/ 	.short	(.L_17 - .L_16)


	//   ....[0]....
.L_16:
        /*002c*/ 	.word	0x000000d0


	//----- nvinfo : EIATTR_CBANK_PARAM_SIZE
	.align		4
.L_17:
        /*0030*/ 	.byte	0x03, 0x19
        /*0032*/ 	.short	0x0008


	//----- nvinfo : EIATTR_PARAM_CBANK
	.align		4
        /*0034*/ 	.byte	0x04, 0x0a
        /*0036*/ 	.short	(.L_19 - .L_18)
	.align		4
.L_18:
        /*0038*/ 	.word	index@(.nv.constant0._Z20gpu_increment_atomicPi)
        /*003c*/ 	.short	0x0380
        /*003e*/ 	.short	0x0008


	//----- nvinfo : EIATTR_SW_WAR
	.align		4
.L_19:
        /*0040*/ 	.byte	0x04, 0x36
        /*0042*/ 	.short	(.L_21 - .L_20)
.L_20:
        /*0044*/ 	.word	0x00000008
.L_21:


//--------------------- .nv.info._Z28gpu_increment_without_atomicPi --------------------------
	.section	.nv.info._Z28gpu_increment_without_atomicPi,"",@"SHT_CUDA_INFO"
	.sectionflags	@""
	.align	4


	//----- nvinfo : EIATTR_CUDA_API_VERSION
	.align		4
        /*0000*/ 	.byte	0x04, 0x37
        /*0002*/ 	.short	(.L_23 - .L_22)
.L_22:
        /*0004*/ 	.word	0x00000082


	//----- nvinfo : EIATTR_KPARAM_INFO
	.align		4
.L_23:
        /*0008*/ 	.byte	0x04, 0x17
        /*000a*/ 	.short	(.L_25 - .L_24)
.L_24:
        /*000c*/ 	.word	0x00000000
        /*0010*/ 	.short	0x0000
        /*0012*/ 	.short	0x0000
        /*0014*/ 	.byte	0x00, 0xf5, 0x21, 0x00


	//----- nvinfo : EIATTR_SPARSE_MMA_MASK
	.align		4
.L_25:
        /*0018*/ 	.byte	0x03, 0x50
        /*001a*/ 	.short	0x0000


	//----- nvinfo : EIATTR_MAXREG_COUNT
	.align		4
        /*001c*/ 	.byte	0x03, 0x1b
        /*001e*/ 	.short	0x00ff


	//----- nvinfo : EIATTR_MERCURY_ISA_VERSION
	.align		4
        /*0020*/ 	.byte	0x03, 0x5f
        /*0022*/ 	.short	0x0101


	//----- nvinfo : EIATTR_VRC_CTA_INIT_COUNT
	.align		4
        /*0024*/ 	.byte	0x02, 0x4a
	.zero		1
	.zero		1


	//----- nvinfo : EIATTR_EXIT_INSTR_OFFSETS
	.align		4
        /*0028*/ 	.byte	0x04, 0x1c
        /*002a*/ 	.short	(.L_27 - .L_26)


	//   ....[0]....
.L_26:
        /*002c*/ 	.word	0x000000e0


	//----- nvinfo : EIATTR_CBANK_PARAM_SIZE
	.align		4
.L_27:
        /*0030*/ 	.byte	0x03, 0x19
        /*0032*/ 	.short	0x0008


	//----- nvinfo : EIATTR_PARAM_CBANK
	.align		4
        /*0034*/ 	.byte	0x04, 0x0a
        /*0036*/ 	.short	(.L_29 - .L_28)
	.align		4
.L_28:
        /*0038*/ 	.word	index@(.nv.constant0._Z28gpu_increment_without_atomicPi)
        /*003c*/ 	.short	0x0380
        /*003e*/ 	.short	0x0008


	//----- nvinfo : EIATTR_SW_WAR
	.align		4
.L_29:
        /*0040*/ 	.byte	0x04, 0x36
        /*0042*/ 	.short	(.L_31 - .L_30)
.L_30:
        /*0044*/ 	.word	0x00000008
.L_31:


//--------------------- .nv.callgraph             --------------------------
	.section	.nv.callgraph,"",@"SHT_CUDA_CALLGRAPH"
	.align	4
	.sectionentsize	8
	.align		4
        /*0000*/ 	.word	0x00000000
	.align		4
        /*0004*/ 	.word	0xffffffff
	.align		4
        /*0008*/ 	.word	0x00000000
	.align		4
        /*000c*/ 	.word	0xfffffffe
	.align		4
        /*0010*/ 	.word	0x00000000
	.align		4
        /*0014*/ 	.word	0xfffffffd
	.align		4
        /*0018*/ 	.word	0x00000000
	.align		4
        /*001c*/ 	.word	0xfffffffc


//--------------------- .text._Z20gpu_increment_atomicPi --------------------------
	.section	.text._Z20gpu_increment_atomicPi,"ax",@progbits
	.align	128
        .global         _Z20gpu_increment_atomicPi
        .type           _Z20gpu_increment_atomicPi,@function
        .size           _Z20gpu_increment_atomicPi,(.L_x_2 - _Z20gpu_increment_atomicPi)
        .other          _Z20gpu_increment_atomicPi,@"STO_CUDA_ENTRY STV_DEFAULT"
_Z20gpu_increment_atomicPi:
.text._Z20gpu_increment_atomicPi:
[----:B------:R-:W-:Y:S01]  /*0000*/  LDC R1, c[0x0][0x37c] ;  /* 0x0000df00ff017b82 */ /* 0x000fe20000000800 */
[----:B------:R-:W0:Y:S07]  /*0010*/  S2R R5, SR_TID.X ;  /* 0x0000000000057919 */ /* 0x000e2e0000002100 */
[----:B------:R-:W0:Y:S01]  /*0020*/  S2UR UR4, SR_CTAID.X ;  /* 0x00000000000479c3 */ /* 0x000e220000002500 */
[----:B------:R-:W-:-:S07]  /*0030*/  HFMA2 R7, -RZ, RZ, 0, 5.9604644775390625e-08 ;  /* 0x00000001ff077431 */ /* 0x000fce00000001ff */
[----:B------:R-:W0:Y:S08]  /*0040*/  LDC R0, c[0x0][0x360] ;  /* 0x0000d800ff007b82 */ /* 0x000e300000000800 */
[----:B------:R-:W1:Y:S01]  /*0050*/  LDC.64 R2, c[0x0][0x380] ;  /* 0x0000e000ff027b82 */ /* 0x000e620000000a00 */
[----:B0-----:R-:W-:Y:S01]  /*0060*/  IMAD R0, R0, UR4, R5 ;  /* 0x0000000400007c24 */ /* 0x001fe2000f8e0205 */
[----:B------:R-:W0:Y:S03]  /*0070*/  LDCU.64 UR4, c[0x0][0x358] ;  /* 0x00006b00ff0477ac */ /* 0x000e260008000a00 */
[----:B------:R-:W-:-:S05]  /*0080*/  IMAD.HI.U32 R4, R0, -0x33333333, RZ ;  /* 0xcccccccd00047827 */ /* 0x000fca00078e00ff */
[----:B------:R-:W-:-:S05]  /*0090*/  SHF.R.U32.HI R5, RZ, 0x3, R4 ;  /* 0x00000003ff057819 */ /* 0x000fca0000011604 */
[----:B------:R-:W-:-:S04]  /*00a0*/  IMAD R5, R5, -0xa, R0 ;  /* 0xfffffff605057824 */ /* 0x000fc800078e0200 */
[----:B-1----:R-:W-:-:S05]  /*00b0*/  IMAD.WIDE.U32 R2, R5, 0x4, R2 ;  /* 0x0000000405027825 */ /* 0x002fca00078e0002 */
[----:B0-----:R-:W-:Y:S01]  /*00c0*/  REDG.E.ADD.STRONG.GPU desc[UR4][R2.64], R7 ;  /* 0x000000070200798e */ /* 0x001fe2000c12e104 */
[----:B------:R-:W-:Y:S05]  /*00d0*/  EXIT ;  /* 0x000000000000794d */ /* 0x000fea0003800000 */
.L_x_0:
[----:B------:R-:W-:-:S00]  /*00e0*/  BRA `(.L_x_0) ;  /* 0xfffffffc00fc7947 */ /* 0x000fc0000383ffff */
[----:B------:R-:W-:-:S00]  /*00f0*/  NOP ;  /* 0x0000000000007918 */ /* 0x000fc00000000000 */
        /* <DEDUP_REMOVED lines=8> */
.L_x_2:


//--------------------- .text._Z28gpu_increment_without_atomicPi --------------------------
	.section	.text._Z28gpu_increment_without_atomicPi,"ax",@progbits
	.align	128
        .global         _Z28gpu_increment_without_atomicPi
        .type           _Z28gpu_increment_without_atomicPi,@function
        .size           _Z28gpu_increment_without_atomicPi,(.L_x_3 - _Z28gpu_increment_without_atomicPi)
        .other          _Z28gpu_increment_without_atomicPi,@"STO_CUDA_ENTRY STV_DEFAULT"
_Z28gpu_increment_without_atomicPi:
.text._Z28gpu_increment_without_atomicPi:
[----:B------:R-:W-:Y:S01]  /*0000*/  LDC R1, c[0x0][0x37c] ;  /* 0x0000df00ff017b82 */ /* 0x000fe20000000800 */
[----:B------:R-:W0:Y:S07]  /*0010*/  S2R R5, SR_TID.X ;  /* 0x0000000000057919 */ /* 0x000e2e0000002100 */
[----:B------:R-:W0:Y:S08]  /*0020*/  S2UR UR4, SR_CTAID.X ;  /* 0x00000000000479c3 */ /* 0x000e300000002500 */
        /* <DEDUP_REMOVED lines=8> */
[----:B0-----:R-:W2:Y:S02]  /*00b0*/  LDG.E R0, desc[UR4][R2.64] ;  /* 0x0000000402007981 */ /* 0x001ea4000c1e1900 */
[----:B--2---:R-:W-:-:S05]  /*00c0*/  IADD3 R5, PT, PT, R0, 0x1, RZ ;  /* 0x0000000100057810 */ /* 0x004fca0007ffe0ff */
[----:B------:R-:W-:Y:S01]  /*00d0*/  STG.E desc[UR4][R2.64], R5 ;  /* 0x0000000502007986 */ /* 0x000fe2000c101904 */
[----:B------:R-:W-:Y:S05]  /*00e0*/  EXIT ;  /* 0x000000000000794d */ /* 0x000fea0003800000 */
.L_x_1:
        /* <DEDUP_REMOVED lines=9> */
.L_x_3:


//--------------------- .nv.shared.reserved.0     --------------------------
	.section	.nv.shared.reserved.0,"aw",@nobits
	.weak		__nv_reservedSMEM_offset_0_alias
	.size		__nv_reservedSMEM_offset_0_alias, 0, 64
	.other		__nv_reservedSMEM_offset_0_alias,@"STO_CUDA_RESERVED_SHARED STV_DEFAULT"
__nv_reservedSMEM_offset_0_alias:
	.zero		0
	.zero		64


//--------------------- .nv.constant0._Z20gpu_increment_atomicPi --------------------------
	.section	.nv.constant0._Z20gpu_increment_atomicPi,"a",@progbits
	.sectionflags	@""
	.align	4
.nv.constant0._Z20gpu_increment_atomicPi:
	.zero		904


//--------------------- .nv.constant0._Z28gpu_increment_without_atomicPi --------------------------
	.section	.nv.constant0._Z28gpu_increment_without_atomicPi,"a",@progbits
	.sectionflags	@""
	.align	4
.nv.constant0._Z28gpu_increment_without_atomicPi:
	.zero		904


//--------------------- SYMBOLS --------------------------

	.type		.nv.reservedSmem.offset0,@object
	.size		.nv.reservedSmem.offset0,0x4
